	.headerflags	@"EF_CUDA_TEXMODE_UNIFIED EF_CUDA_64BIT_ADDRESS EF_CUDA_ACCELERATORS EF_CUDA_SM90 EF_CUDA_VIRTUAL_SM(EF_CUDA_SM90)"
	.elftype	@"ET_EXEC"


//--------------------- .nv.info                  --------------------------
	.section	.nv.info,"",@"SHT_CUDA_INFO"
	.align	4


	//----- nvinfo : EIATTR_REGCOUNT
	.align		4
        /*0000*/ 	.byte	0x04, 0x2f
        /*0002*/ 	.short	(.L_1 - .L_0)
	.align		4
.L_0:
        /*0004*/ 	.word	index@(triton_poi_fused_convolution_4)
        /*0008*/ 	.word	0x0000000c


	//----- nvinfo : EIATTR_MIN_STACK_SIZE
	.align		4
.L_1:
        /*000c*/ 	.byte	0x04, 0x12
        /*000e*/ 	.short	(.L_3 - .L_2)
	.align		4
.L_2:
        /*0010*/ 	.word	index@(triton_poi_fused_convolution_4)
        /*0014*/ 	.word	0x00000000


	//----- nvinfo : EIATTR_FRAME_SIZE
	.align		4
.L_3:
        /*0018*/ 	.byte	0x04, 0x11
        /*001a*/ 	.short	(.L_5 - .L_4)
	.align		4
.L_4:
        /*001c*/ 	.word	index@(triton_poi_fused_convolution_4)
        /*0020*/ 	.word	0x00000000


	//----- nvinfo : EIATTR_MIN_STACK_SIZE
	.align		4
.L_5:
        /*0024*/ 	.byte	0x04, 0x12
        /*0026*/ 	.short	(.L_7 - .L_6)
	.align		4
.L_6:
        /*0028*/ 	.word	index@(triton_poi_fused_convolution_4)
        /*002c*/ 	.word	0x00000000
.L_7:


//--------------------- .nv.info.triton_poi_fused_convolution_4 --------------------------
	.section	.nv.info.triton_poi_fused_convolution_4,"",@"SHT_CUDA_INFO"
	.sectionflags	@""
	.align	4


	//----- nvinfo : EIATTR_CUDA_API_VERSION
	.align		4
        /*0000*/ 	.byte	0x04, 0x37
        /*0002*/ 	.short	(.L_9 - .L_8)
.L_8:
        /*0004*/ 	.word	0x0000007c


	//----- nvinfo : EIATTR_KPARAM_INFO
	.align		4
.L_9:
        /*0008*/ 	.byte	0x04, 0x17
        /*000a*/ 	.short	(.L_11 - .L_10)
.L_10:
        /*000c*/ 	.word	0x00000000
        /*0010*/ 	.short	0x0002
        /*0012*/ 	.short	0x0010
        /*0014*/ 	.byte	0x00, 0xf0, 0x11, 0x00


	//----- nvinfo : EIATTR_KPARAM_INFO
	.align		4
.L_11:
        /*0018*/ 	.byte	0x04, 0x17
        /*001a*/ 	.short	(.L_13 - .L_12)
.L_12:
        /*001c*/ 	.word	0x00000000
        /*0020*/ 	.short	0x0001
        /*0022*/ 	.short	0x0008
        /*0024*/ 	.byte	0x00, 0xf4, 0x21, 0x00


	//----- nvinfo : EIATTR_KPARAM_INFO
	.align		4
.L_13:
        /*0028*/ 	.byte	0x04, 0x17
        /*002a*/ 	.short	(.L_15 - .L_14)
.L_14:
        /*002c*/ 	.word	0x00000000
        /*0030*/ 	.short	0x0000
        /*0032*/ 	.short	0x0000
        /*0034*/ 	.byte	0x00, 0xf4, 0x21, 0x00


	//----- nvinfo : EIATTR_SPARSE_MMA_MASK
	.align		4
.L_15:
        /*0038*/ 	.byte	0x03, 0x50
        /*003a*/ 	.short	0x0000


	//----- nvinfo : EIATTR_MAXREG_COUNT
	.align		4
        /*003c*/ 	.byte	0x03, 0x1b
        /*003e*/ 	.short	0x00ff


	//----- nvinfo : EIATTR_EXIT_INSTR_OFFSETS
	.align		4
        /*0040*/ 	.byte	0x04, 0x1c
        /*0042*/ 	.short	(.L_17 - .L_16)


	//   ....[0]....
.L_16:
        /*0044*/ 	.word	0x00000170


	//   ....[1]....
        /*0048*/ 	.word	0x00000190


	//----- nvinfo : EIATTR_REQNTID
	.align		4
.L_17:
        /*004c*/ 	.byte	0x04, 0x10
        /*004e*/ 	.short	(.L_19 - .L_18)
.L_18:
        /*0050*/ 	.word	0x00000080
        /*0054*/ 	.word	0x00000001
        /*0058*/ 	.word	0x00000001


	//----- nvinfo : EIATTR_CBANK_PARAM_SIZE
	.align		4
.L_19:
        /*005c*/ 	.byte	0x03, 0x19
        /*005e*/ 	.short	0x0014


	//----- nvinfo : EIATTR_PARAM_CBANK
	.align		4
        /*0060*/ 	.byte	0x04, 0x0a
        /*0062*/ 	.short	(.L_21 - .L_20)
	.align		4
.L_20:
        /*0064*/ 	.word	index@(.nv.constant0.triton_poi_fused_convolution_4)
        /*0068*/ 	.short	0x0210
        /*006a*/ 	.short	0x0014


	//----- nvinfo : EIATTR_SW_WAR
	.align		4
.L_21:
        /*006c*/ 	.byte	0x04, 0x36
        /*006e*/ 	.short	(.L_23 - .L_22)
.L_22:
        /*0070*/ 	.word	0x00000008
.L_23:


//--------------------- .nv.callgraph             --------------------------
	.section	.nv.callgraph,"",@"SHT_CUDA_CALLGRAPH"
	.align	4
	.sectionentsize	8
	.align		4
        /*0000*/ 	.word	0x00000000
	.align		4
        /*0004*/ 	.word	0xffffffff
	.align		4
        /*0008*/ 	.word	0x00000000
	.align		4
        /*000c*/ 	.word	0xfffffffe
	.align		4
        /*0010*/ 	.word	0x00000000
	.align		4
        /*0014*/ 	.word	0xfffffffd
	.align		4
        /*0018*/ 	.word	0x00000000
	.align		4
        /*001c*/ 	.word	0xfffffffc


//--------------------- .text.triton_poi_fused_convolution_4 --------------------------
	.section	.text.triton_poi_fused_convolution_4,"ax",@progbits
	.align	128
        .global         triton_poi_fused_convolution_4
        .type           triton_poi_fused_convolution_4,@function
        .size           triton_poi_fused_convolution_4,(.L_x_1 - triton_poi_fused_convolution_4)
        .other          triton_poi_fused_convolution_4,@"STO_CUDA_ENTRY STV_DEFAULT"
triton_poi_fused_convolution_4:
.text.triton_poi_fused_convolution_4:
[----:B------:R-:W0:Y:S02]  /*0000*/  LDC R1, c[0x0][0x28] ;  /* 0x00000a00ff017b82 */ /* 0x000e240000000800 */
[----:B------:R-:W1:Y:S01]  /*0010*/  S2R R0, SR_TID.X ;  /* 0x0000000000007919 */ /* 0x000e620000002100 */
[----:B------:R-:W2:Y:S01]  /*0020*/  LDC.64 R2, c[0x0][0x210] ;  /* 0x00008400ff027b82 */ /* 0x000ea20000000a00 */
[----:B------:R-:W-:Y:S01]  /*0030*/  ULDC.64 UR4, c[0x0][0x208] ;  /* 0x0000820000047ab9 */ /* 0x000fe20000000a00 */
[----:B------:R-:W3:Y:S01]  /*0040*/  S2R R7, SR_CTAID.X ;  /* 0x0000000000077919 */ /* 0x000ee20000002500 */
[----:B-1----:R-:W-:Y:S02]  /*0050*/  LOP3.LUT R0, R0, 0x7f, RZ, 0xc0, !PT ;  /* 0x0000007f00007812 */ /* 0x002fe400078ec0ff */
[----:B---3--:R-:W-:-:S03]  /*0060*/  SHF.R.S32.HI R4, RZ, 0x18, R7 ;  /* 0x00000018ff047819 */ /* 0x008fc60000011407 */
[----:B------:R-:W-:Y:S01]  /*0070*/  IMAD R7, R7, 0x80, R0 ;  /* 0x0000008007077824 */ /* 0x000fe200078e0200 */
[----:B------:R-:W-:-:S03]  /*0080*/  SGXT R0, R4, 0x1 ;  /* 0x000000010400781a */ /* 0x000fc60000000200 */
[C---:B--2---:R-:W-:Y:S01]  /*0090*/  IMAD.WIDE R2, R7.reuse, 0x4, R2 ;  /* 0x0000000407027825 */ /* 0x044fe200078e0202 */
[----:B------:R-:W1:Y:S01]  /*00a0*/  LDC.64 R4, c[0x0][0x218] ;  /* 0x00008600ff047b82 */ /* 0x000e620000000a00 */
[----:B------:R-:W-:Y:S02]  /*00b0*/  ISETP.GE.AND P0, PT, R7, 0x800, PT ;  /* 0x000008000700780c */ /* 0x000fe40003f06270 */
[----:B------:R-:W-:Y:S01]  /*00c0*/  LEA.HI R0, R0, R7, RZ, 0x8 ;  /* 0x0000000700007211 */ /* 0x000fe200078f40ff */
[----:B------:R-:W-:-:S03]  /*00d0*/  IMAD.MOV.U32 R7, RZ, RZ, RZ ;  /* 0x000000ffff077224 */ /* 0x000fc600078e00ff */
[----:B------:R-:W-:-:S04]  /*00e0*/  SHF.R.S32.HI R9, RZ, 0x8, R0 ;  /* 0x00000008ff097819 */ /* 0x000fc80000011400 */
[----:B------:R-:W-:-:S04]  /*00f0*/  LEA.HI R0, R0, R9, RZ, 0x1 ;  /* 0x0000000900007211 */ /* 0x000fc800078f08ff */
[----:B------:R-:W-:-:S05]  /*0100*/  LOP3.LUT R0, R0, 0xfffffffe, RZ, 0xc0, !PT ;  /* 0xfffffffe00007812 */ /* 0x000fca00078ec0ff */
[----:B------:R-:W-:Y:S02]  /*0110*/  IMAD.IADD R9, R9, 0x1, -R0 ;  /* 0x0000000109097824 */ /* 0x000fe400078e0a00 */
[----:B------:R-:W-:Y:S02]  /*0120*/  IMAD.MOV.U32 R0, RZ, RZ, RZ ;  /* 0x000000ffff007224 */ /* 0x000fe400078e00ff */
[----:B-1----:R-:W-:-:S04]  /*0130*/  IMAD.WIDE R4, R9, 0x4, R4 ;  /* 0x0000000409047825 */ /* 0x002fc800078e0204 */
[----:B------:R-:W2:Y:S04]  /*0140*/  @!P0 LDG.E R0, desc[UR4][R2.64] ;  /* 0x0000000402008981 */ /* 0x000ea8000c1e1900 */
[----:B------:R-:W2:Y:S02]  /*0150*/  @!P0 LDG.E.EL R7, desc[UR4][R4.64] ;  /* 0x0000000404078981 */ /* 0x000ea4000c2e1900 */
[----:B--2---:R-:W-:Y:S01]  /*0160*/  FADD R7, R7, R0 ;  /* 0x0000000007077221 */ /* 0x004fe20000000000 */
[----:B------:R-:W-:Y:S06]  /*0170*/  @P0 EXIT ;  /* 0x000000000000094d */ /* 0x000fec0003800000 */
[----:B------:R-:W-:Y:S01]  /*0180*/  STG.E desc[UR4][R2.64], R7 ;  /* 0x0000000702007986 */ /* 0x000fe2000c101904 */
[----:B------:R-:W-:Y:S05]  /*0190*/  EXIT ;  /* 0x000000000000794d */ /* 0x000fea0003800000 */
.L_x_0:
[----:B------:R-:W-:-:S00]  /*01a0*/  BRA `(.L_x_0) ;  /* 0xfffffffc00fc7947 */ /* 0x000fc0000383ffff */
[----:B------:R-:W-:-:S00]  /*01b0*/  NOP ;  /* 0x0000000000007918 */ /* 0x000fc00000000000 */
        /* <DEDUP_REMOVED lines=12> */
.L_x_1:


//--------------------- .nv.constant0.triton_poi_fused_convolution_4 --------------------------
	.section	.nv.constant0.triton_poi_fused_convolution_4,"a",@progbits
	.sectionflags	@""
	.align	4
.nv.constant0.triton_poi_fused_convolution_4:
	.zero		548
